//
// Generated by NVIDIA NVVM Compiler
//
// Compiler Build ID: CL-36424714
// Cuda compilation tools, release 13.0, V13.0.88
// Based on NVVM 20.0.0
//

.version 9.0
.target sm_100
.address_size 64

	// .globl	_Z16cuda_entry_pointPiS_

.visible .entry _Z16cuda_entry_pointPiS_(
	.param .u64 .ptr .align 1 _Z16cuda_entry_pointPiS__param_0,
	.param .u64 .ptr .align 1 _Z16cuda_entry_pointPiS__param_1
)
{


	ret;

}


// ===== COMPILED SASS (sm_100) =====

	.target	sm_100

	.elftype	@"ET_EXEC"


//--------------------- .note.nv.tkinfo           --------------------------
	.section	.note.nv.tkinfo,"",@"SHT_NOTE"
	.sectionflags	@"SHF_NOTE_NV_TKINFO"
	.tkinfo
        /*0018*/ 	.word	0x00000002
        /*0030*/ 	.string	""
        /*0030*/ 	.string	"ptxas"
        /*0030*/ 	.string	"Cuda compilation tools, release 13.0, V13.0.88"
        /*0030*/ 	.string	"Build cuda_13.0.r13.0/compiler.36424714_0"
        /*0030*/ 	.string	"-arch sm_100 -m 64 "



//--------------------- .note.nv.cuinfo           --------------------------
	.section	.note.nv.cuinfo,"",@"SHT_NOTE"
	.sectionflags	@"SHF_NOTE_NV_CUINFO"
        /*0018*/ 	.short	0x0002
        /*001a*/ 	.short	0x0064
        /*001c*/ 	.short	0x0082
	.zero		2


//--------------------- .nv.info                  --------------------------
	.section	.nv.info,"",@"SHT_CUDA_INFO"
	.align	4


	//----- nvinfo : EIATTR_REGCOUNT
	.align		4
        /*0000*/ 	.byte	0x04, 0x2f
        /*0002*/ 	.short	(.L_1 - .L_0)
	.align		4
.L_0:
        /*0004*/ 	.word	index@(_Z16cuda_entry_pointPiS_)
        /*0008*/ 	.word	0x00000004


	//----- nvinfo : EIATTR_FRAME_SIZE
	.align		4
.L_1:
        /*000c*/ 	.byte	0x04, 0x11
        /*000e*/ 	.short	(.L_3 - .L_2)
	.align		4
.L_2:
        /*0010*/ 	.word	index@(_Z16cuda_entry_pointPiS_)
        /*0014*/ 	.word	0x00000000


	//----- nvinfo : EIATTR_MIN_STACK_SIZE
	.align		4
.L_3:
        /*0018*/ 	.byte	0x04, 0x12
        /*001a*/ 	.short	(.L_5 - .L_4)
	.align		4
.L_4:
        /*001c*/ 	.word	index@(_Z16cuda_entry_pointPiS_)
        /*0020*/ 	.word	0x00000000
.L_5:


//--------------------- .nv.compat                --------------------------
	.section	.nv.compat,"",@"SHT_CUDA_COMPAT_INFO"
	.align	4
        /*0000*/ 	.byte	0x02, 0x09, 0x00, 0x00, 0x02, 0x02, 0x01, 0x00, 0x02, 0x05, 0x05, 0x00, 0x03, 0x07, 0x01, 0x01
        /*0010*/ 	.byte	0x02, 0x03, 0x00, 0x00, 0x02, 0x06, 0x01, 0x00, 0x04, 0x0b, 0x08, 0x00, 0x09, 0x00, 0x00, 0x00
        /*0020*/ 	.byte	0x00, 0x00, 0x00, 0x00


//--------------------- .nv.info._Z16cuda_entry_pointPiS_ --------------------------
	.section	.nv.info._Z16cuda_entry_pointPiS_,"",@"SHT_CUDA_INFO"
	.sectionflags	@""
	.align	4


	//----- nvinfo : EIATTR_CUDA_API_VERSION
	.align		4
        /*0000*/ 	.byte	0x04, 0x37
        /*0002*/ 	.short	(.L_7 - .L_6)
.L_6:
        /*0004*/ 	.word	0x00000082


	//----- nvinfo : EIATTR_KPARAM_INFO
	.align		4
.L_7:
        /*0008*/ 	.byte	0x04, 0x17
        /*000a*/ 	.short	(.L_9 - .L_8)
.L_8:
        /*000c*/ 	.word	0x00000000
        /*0010*/ 	.short	0x0001
        /*0012*/ 	.short	0x0008
        /*0014*/ 	.byte	0x00, 0xf5, 0x21, 0x00


	//----- nvinfo : EIATTR_KPARAM_INFO
	.align		4
.L_9:
        /*0018*/ 	.byte	0x04, 0x17
        /*001a*/ 	.short	(.L_11 - .L_10)
.L_10:
        /*001c*/ 	.word	0x00000000
        /*0020*/ 	.short	0x0000
        /*0022*/ 	.short	0x0000
        /*0024*/ 	.byte	0x00, 0xf5, 0x21, 0x00


	//----- nvinfo : EIATTR_SPARSE_MMA_MASK
	.align		4
.L_11:
        /*0028*/ 	.byte	0x03, 0x50
        /*002a*/ 	.short	0x0000


	//----- nvinfo : EIATTR_MAXREG_COUNT
	.align		4
        /*002c*/ 	.byte	0x03, 0x1b
        /*002e*/ 	.short	0x00ff


	//----- nvinfo : EIATTR_MERCURY_ISA_VERSION
	.align		4
        /*0030*/ 	.byte	0x03, 0x5f
        /*0032*/ 	.short	0x0101


	//----- nvinfo : EIATTR_VRC_CTA_INIT_COUNT
	.align		4
        /*0034*/ 	.byte	0x02, 0x4a
	.zero		1
	.zero		1


	//----- nvinfo : EIATTR_EXIT_INSTR_OFFSETS
	.align		4
        /*0038*/ 	.byte	0x04, 0x1c
        /*003a*/ 	.short	(.L_13 - .L_12)


	//   ....[0]....
.L_12:
        /*003c*/ 	.word	0x00000010


	//----- nvinfo : EIATTR_CBANK_PARAM_SIZE
	.align		4
.L_13:
        /*0040*/ 	.byte	0x03, 0x19
        /*0042*/ 	.short	0x0010


	//----- nvinfo : EIATTR_PARAM_CBANK
	.align		4
        /*0044*/ 	.byte	0x04, 0x0a
        /*0046*/ 	.short	(.L_15 - .L_14)
	.align		4
.L_14:
        /*0048*/ 	.word	index@(.nv.constant0._Z16cuda_entry_pointPiS_)
        /*004c*/ 	.short	0x0380
        /*004e*/ 	.short	0x0010


	//----- nvinfo : EIATTR_SW_WAR
	.align		4
.L_15:
        /*0050*/ 	.byte	0x04, 0x36
        /*0052*/ 	.short	(.L_17 - .L_16)
.L_16:
        /*0054*/ 	.word	0x00000008
.L_17:


//--------------------- .nv.callgraph             --------------------------
	.section	.nv.callgraph,"",@"SHT_CUDA_CALLGRAPH"
	.align	4
	.sectionentsize	8
	.align		4
        /*0000*/ 	.word	0x00000000
	.align		4
        /*0004*/ 	.word	0xffffffff
	.align		4
        /*0008*/ 	.word	0x00000000
	.align		4
        /*000c*/ 	.word	0xfffffffe
	.align		4
        /*0010*/ 	.word	0x00000000
	.align		4
        /*0014*/ 	.word	0xfffffffd
	.align		4
        /*0018*/ 	.word	0x00000000
	.align		4
        /*001c*/ 	.word	0xfffffffc


//--------------------- .text._Z16cuda_entry_pointPiS_ --------------------------
	.section	.text._Z16cuda_entry_pointPiS_,"ax",@progbits
	.align	128
        .global         _Z16cuda_entry_pointPiS_
        .type           _Z16cuda_entry_pointPiS_,@function
        .size           _Z16cuda_entry_pointPiS_,(.L_x_1 - _Z16cuda_entry_pointPiS_)
        .other          _Z16cuda_entry_pointPiS_,@"STO_CUDA_ENTRY STV_DEFAULT"
_Z16cuda_entry_pointPiS_:
.text._Z16cuda_entry_pointPiS_:
[----:B------:R-:W-:Y:S01]  /*0000*/  LDC R1, c[0x0][0x37c] ;  /* 0x0000df00ff017b82 */ /* 0x000fe20000000800 */
[----:B------:R-:W-:Y:S05]  /*0010*/  EXIT ;  /* 0x000000000000794d */ /* 0x000fea0003800000 */
.L_x_0:
[----:B------:R-:W-:-:S00]  /*0020*/  BRA `(.L_x_0) ;  /* 0xfffffffc00fc7947 */ /* 0x000fc0000383ffff */
[----:B------:R-:W-:-:S00]  /*0030*/  NOP ;  /* 0x0000000000007918 */ /* 0x000fc00000000000 */
        /* <DEDUP_REMOVED lines=12> */
.L_x_1:


//--------------------- .nv.shared.reserved.0     --------------------------
	.section	.nv.shared.reserved.0,"aw",@nobits
	.weak		__nv_reservedSMEM_offset_0_alias
	.size		__nv_reservedSMEM_offset_0_alias, 0, 64
	.other		__nv_reservedSMEM_offset_0_alias,@"STO_CUDA_RESERVED_SHARED STV_DEFAULT"
__nv_reservedSMEM_offset_0_alias:
	.zero		0
	.zero		64


//--------------------- .nv.constant0._Z16cuda_entry_pointPiS_ --------------------------
	.section	.nv.constant0._Z16cuda_entry_pointPiS_,"a",@progbits
	.sectionflags	@""
	.align	4
.nv.constant0._Z16cuda_entry_pointPiS_:
	.zero		912


//--------------------- SYMBOLS --------------------------

	.type		.nv.reservedSmem.offset0,@object
	.size		.nv.reservedSmem.offset0,0x4
